	.headerflags	@"EF_CUDA_TEXMODE_UNIFIED EF_CUDA_64BIT_ADDRESS EF_CUDA_ACCELERATORS EF_CUDA_SM90 EF_CUDA_VIRTUAL_SM(EF_CUDA_SM90)"
	.elftype	@"ET_EXEC"


//--------------------- .nv.info                  --------------------------
	.section	.nv.info,"",@"SHT_CUDA_INFO"
	.align	4


	//----- nvinfo : EIATTR_REGCOUNT
	.align		4
        /*0000*/ 	.byte	0x04, 0x2f
        /*0002*/ 	.short	(.L_3 - .L_2)
	.align		4
.L_2:
        /*0004*/ 	.word	index@(triton_poi_fused__native_batch_norm_legit_no_training_10)
        /*0008*/ 	.word	0x00000012


	//----- nvinfo : EIATTR_MIN_STACK_SIZE
	.align		4
.L_3:
        /*000c*/ 	.byte	0x04, 0x12
        /*000e*/ 	.short	(.L_5 - .L_4)
	.align		4
.L_4:
        /*0010*/ 	.word	index@(triton_poi_fused__native_batch_norm_legit_no_training_10)
        /*0014*/ 	.word	0x00000000


	//----- nvinfo : EIATTR_FRAME_SIZE
	.align		4
.L_5:
        /*0018*/ 	.byte	0x04, 0x11
        /*001a*/ 	.short	(.L_7 - .L_6)
	.align		4
.L_6:
        /*001c*/ 	.word	index@(triton_poi_fused__native_batch_norm_legit_no_training_10)
        /*0020*/ 	.word	0x00000000


	//----- nvinfo : EIATTR_MIN_STACK_SIZE
	.align		4
.L_7:
        /*0024*/ 	.byte	0x04, 0x12
        /*0026*/ 	.short	(.L_9 - .L_8)
	.align		4
.L_8:
        /*0028*/ 	.word	index@(triton_poi_fused__native_batch_norm_legit_no_training_10)
        /*002c*/ 	.word	0x00000000
.L_9:


//--------------------- .nv.info.triton_poi_fused__native_batch_norm_legit_no_training_10 --------------------------
	.section	.nv.info.triton_poi_fused__native_batch_norm_legit_no_training_10,"",@"SHT_CUDA_INFO"
	.sectionflags	@""
	.align	4


	//----- nvinfo : EIATTR_CUDA_API_VERSION
	.align		4
        /*0000*/ 	.byte	0x04, 0x37
        /*0002*/ 	.short	(.L_11 - .L_10)
.L_10:
        /*0004*/ 	.word	0x0000007c


	//----- nvinfo : EIATTR_KPARAM_INFO
	.align		4
.L_11:
        /*0008*/ 	.byte	0x04, 0x17
        /*000a*/ 	.short	(.L_13 - .L_12)
.L_12:
        /*000c*/ 	.word	0x00000000
        /*0010*/ 	.short	0x0006
        /*0012*/ 	.short	0x0030
        /*0014*/ 	.byte	0x00, 0xf0, 0x11, 0x00


	//----- nvinfo : EIATTR_KPARAM_INFO
	.align		4
.L_13:
        /*0018*/ 	.byte	0x04, 0x17
        /*001a*/ 	.short	(.L_15 - .L_14)
.L_14:
        /*001c*/ 	.word	0x00000000
        /*0020*/ 	.short	0x0005
        /*0022*/ 	.short	0x0028
        /*0024*/ 	.byte	0x00, 0xf4, 0x21, 0x00


	//----- nvinfo : EIATTR_KPARAM_INFO
	.align		4
.L_15:
        /*0028*/ 	.byte	0x04, 0x17
        /*002a*/ 	.short	(.L_17 - .L_16)
.L_16:
        /*002c*/ 	.word	0x00000000
        /*0030*/ 	.short	0x0004
        /*0032*/ 	.short	0x0020
        /*0034*/ 	.byte	0x00, 0xf4, 0x21, 0x00


	//----- nvinfo : EIATTR_KPARAM_INFO
	.align		4
.L_17:
        /*0038*/ 	.byte	0x04, 0x17
        /*003a*/ 	.short	(.L_19 - .L_18)
.L_18:
        /*003c*/ 	.word	0x00000000
        /*0040*/ 	.short	0x0003
        /*0042*/ 	.short	0x0018
        /*0044*/ 	.byte	0x00, 0xf4, 0x21, 0x00


	//----- nvinfo : EIATTR_KPARAM_INFO
	.align		4
.L_19:
        /*0048*/ 	.byte	0x04, 0x17
        /*004a*/ 	.short	(.L_21 - .L_20)
.L_20:
        /*004c*/ 	.word	0x00000000
        /*0050*/ 	.short	0x0002
        /*0052*/ 	.short	0x0010
        /*0054*/ 	.byte	0x00, 0xf4, 0x21, 0x00


	//----- nvinfo : EIATTR_KPARAM_INFO
	.align		4
.L_21:
        /*0058*/ 	.byte	0x04, 0x17
        /*005a*/ 	.short	(.L_23 - .L_22)
.L_22:
        /*005c*/ 	.word	0x00000000
        /*0060*/ 	.short	0x0001
        /*0062*/ 	.short	0x0008
        /*0064*/ 	.byte	0x00, 0xf4, 0x21, 0x00


	//----- nvinfo : EIATTR_KPARAM_INFO
	.align		4
.L_23:
        /*0068*/ 	.byte	0x04, 0x17
        /*006a*/ 	.short	(.L_25 - .L_24)
.L_24:
        /*006c*/ 	.word	0x00000000
        /*0070*/ 	.short	0x0000
        /*0072*/ 	.short	0x0000
        /*0074*/ 	.byte	0x00, 0xf4, 0x21, 0x00


	//----- nvinfo : EIATTR_SPARSE_MMA_MASK
	.align		4
.L_25:
        /*0078*/ 	.byte	0x03, 0x50
        /*007a*/ 	.short	0x0000


	//----- nvinfo : EIATTR_MAXREG_COUNT
	.align		4
        /*007c*/ 	.byte	0x03, 0x1b
        /*007e*/ 	.short	0x00ff


	//----- nvinfo : EIATTR_EXIT_INSTR_OFFSETS
	.align		4
        /*0080*/ 	.byte	0x04, 0x1c
        /*0082*/ 	.short	(.L_27 - .L_26)


	//   ....[0]....
.L_26:
        /*0084*/ 	.word	0x00000310


	//   ....[1]....
        /*0088*/ 	.word	0x00000330


	//----- nvinfo : EIATTR_REQNTID
	.align		4
.L_27:
        /*008c*/ 	.byte	0x04, 0x10
        /*008e*/ 	.short	(.L_29 - .L_28)
.L_28:
        /*0090*/ 	.word	0x00000080
        /*0094*/ 	.word	0x00000001
        /*0098*/ 	.word	0x00000001


	//----- nvinfo : EIATTR_CBANK_PARAM_SIZE
	.align		4
.L_29:
        /*009c*/ 	.byte	0x03, 0x19
        /*009e*/ 	.short	0x0034


	//----- nvinfo : EIATTR_PARAM_CBANK
	.align		4
        /*00a0*/ 	.byte	0x04, 0x0a
        /*00a2*/ 	.short	(.L_31 - .L_30)
	.align		4
.L_30:
        /*00a4*/ 	.word	index@(.nv.constant0.triton_poi_fused__native_batch_norm_legit_no_training_10)
        /*00a8*/ 	.short	0x0210
        /*00aa*/ 	.short	0x0034


	//----- nvinfo : EIATTR_SW_WAR
	.align		4
.L_31:
        /*00ac*/ 	.byte	0x04, 0x36
        /*00ae*/ 	.short	(.L_33 - .L_32)
.L_32:
        /*00b0*/ 	.word	0x00000008
.L_33:


//--------------------- .nv.callgraph             --------------------------
	.section	.nv.callgraph,"",@"SHT_CUDA_CALLGRAPH"
	.align	4
	.sectionentsize	8
	.align		4
        /*0000*/ 	.word	0x00000000
	.align		4
        /*0004*/ 	.word	0xffffffff
	.align		4
        /*0008*/ 	.word	0x00000000
	.align		4
        /*000c*/ 	.word	0xfffffffe
	.align		4
        /*0010*/ 	.word	0x00000000
	.align		4
        /*0014*/ 	.word	0xfffffffd
	.align		4
        /*0018*/ 	.word	0x00000000
	.align		4
        /*001c*/ 	.word	0xfffffffc


//--------------------- .nv.constant4             --------------------------
	.section	.nv.constant4,"a",@progbits
	.align	8
	.align		8
.nv.constant4:
        /*0000*/ 	.dword	_$_str
	.align		8
        /*0008*/ 	.dword	_$_str_$_2


//--------------------- .text.triton_poi_fused__native_batch_norm_legit_no_training_10 --------------------------
	.section	.text.triton_poi_fused__native_batch_norm_legit_no_training_10,"ax",@progbits
	.align	128
        .global         triton_poi_fused__native_batch_norm_legit_no_training_10
        .type           triton_poi_fused__native_batch_norm_legit_no_training_10,@function
        .size           triton_poi_fused__native_batch_norm_legit_no_training_10,(.L_x_1 - triton_poi_fused__native_batch_norm_legit_no_training_10)
        .other          triton_poi_fused__native_batch_norm_legit_no_training_10,@"STO_CUDA_ENTRY STV_DEFAULT"
triton_poi_fused__native_batch_norm_legit_no_training_10:
.text.triton_poi_fused__native_batch_norm_legit_no_training_10:
[----:B------:R-:W0:Y:S01]  /*0000*/  LDC R1, c[0x0][0x28] ;  /* 0x00000a00ff017b82 */ /* 0x000e220000000800 */
[----:B------:R-:W1:Y:S07]  /*0010*/  S2R R0, SR_TID.X ;  /* 0x0000000000007919 */ /* 0x000e6e0000002100 */
[----:B------:R-:W2:Y:S01]  /*0020*/  LDC.64 R8, c[0x0][0x220] ;  /* 0x00008800ff087b82 */ /* 0x000ea20000000a00 */
[----:B------:R-:W-:Y:S01]  /*0030*/  HFMA2.MMA R14, -RZ, RZ, 0, 0 ;  /* 0x00000000ff0e7435 */ /* 0x000fe200000001ff */
[----:B------:R-:W-:Y:S01]  /*0040*/  ULDC.64 UR4, c[0x0][0x208] ;  /* 0x0000820000047ab9 */ /* 0x000fe20000000a00 */
[----:B------:R-:W3:Y:S05]  /*0050*/  S2R R3, SR_CTAID.X ;  /* 0x0000000000037919 */ /* 0x000eea0000002500 */
[----:B------:R-:W4:Y:S08]  /*0060*/  LDC.64 R6, c[0x0][0x218] ;  /* 0x00008600ff067b82 */ /* 0x000f300000000a00 */
[----:B------:R-:W5:Y:S08]  /*0070*/  LDC.64 R10, c[0x0][0x228] ;  /* 0x00008a00ff0a7b82 */ /* 0x000f700000000a00 */
[----:B------:R-:W4:Y:S01]  /*0080*/  LDC.64 R12, c[0x0][0x230] ;  /* 0x00008c00ff0c7b82 */ /* 0x000f220000000a00 */
[----:B-1----:R-:W-:-:S02]  /*0090*/  LOP3.LUT R0, R0, 0x7f, RZ, 0xc0, !PT ;  /* 0x0000007f00007812 */ /* 0x002fc400078ec0ff */
[----:B---3--:R-:W-:Y:S02]  /*00a0*/  SHF.R.S32.HI R2, RZ, 0x18, R3 ;  /* 0x00000018ff027819 */ /* 0x008fe40000011403 */
[----:B------:R-:W-:Y:S02]  /*00b0*/  LEA R0, R3, R0, 0x7 ;  /* 0x0000000003007211 */ /* 0x000fe400078e38ff */
[----:B------:R-:W-:Y:S02]  /*00c0*/  SGXT R3, R2, 0x1 ;  /* 0x000000010203781a */ /* 0x000fe40000000200 */
[----:B------:R-:W-:Y:S02]  /*00d0*/  ISETP.GE.AND P2, PT, R0, 0x600, PT ;  /* 0x000006000000780c */ /* 0x000fe40003f46270 */
[----:B------:R-:W-:-:S04]  /*00e0*/  LEA.HI R3, R3, R0, RZ, 0x2 ;  /* 0x0000000003037211 */ /* 0x000fc800078f10ff */
[----:B------:R-:W-:-:S05]  /*00f0*/  SHF.R.S32.HI R3, RZ, 0x2, R3 ;  /* 0x00000002ff037819 */ /* 0x000fca0000011403 */
[----:B------:R-:W-:-:S05]  /*0100*/  IMAD.HI R2, R3, 0x2aaaaaab, RZ ;  /* 0x2aaaaaab03027827 */ /* 0x000fca00078e02ff */
[----:B------:R-:W-:-:S04]  /*0110*/  SHF.R.U32.HI R5, RZ, 0x1f, R2 ;  /* 0x0000001fff057819 */ /* 0x000fc80000011602 */
[----:B------:R-:W-:Y:S02]  /*0120*/  LEA.HI R2, R2, R5, RZ, 0x1c ;  /* 0x0000000502027211 */ /* 0x000fe400078fe0ff */
[----:B------:R-:W1:Y:S03]  /*0130*/  LDC.64 R4, c[0x0][0x210] ;  /* 0x00008400ff047b82 */ /* 0x000e660000000a00 */
[----:B------:R-:W-:-:S04]  /*0140*/  IMAD R15, R2, -0x60, R3 ;  /* 0xffffffa0020f7824 */ /* 0x000fc800078e0203 */
[----:B--2---:R-:W-:-:S05]  /*0150*/  IMAD.WIDE R8, R15, 0x4, R8 ;  /* 0x000000040f087825 */ /* 0x004fca00078e0208 */
[----:B------:R5:W2:Y:S01]  /*0160*/  @!P2 LDG.E.EL R14, desc[UR4][R8.64] ;  /* 0x00000004080ea981 */ /* 0x000aa2000c2e1900 */
[----:B------:R-:W-:Y:S01]  /*0170*/  CS2R R2, SRZ ;  /* 0x0000000000027805 */ /* 0x000fe2000001ff00 */
[----:B----4-:R-:W-:-:S05]  /*0180*/  IMAD.WIDE R6, R15, 0x4, R6 ;  /* 0x000000040f067825 */ /* 0x010fca00078e0206 */
[----:B------:R-:W3:Y:S01]  /*0190*/  @!P2 LDG.E.EL R3, desc[UR4][R6.64] ;  /* 0x000000040603a981 */ /* 0x000ee2000c2e1900 */
[----:B-1----:R-:W-:-:S04]  /*01a0*/  IMAD.WIDE R4, R0, 0x4, R4 ;  /* 0x0000000400047825 */ /* 0x002fc800078e0204 */
[C---:B-----5:R-:W-:Y:S01]  /*01b0*/  IMAD.WIDE R8, R15.reuse, 0x4, R10 ;  /* 0x000000040f087825 */ /* 0x060fe200078e020a */
[----:B------:R1:W3:Y:S03]  /*01c0*/  @!P2 LDG.E R2, desc[UR4][R4.64] ;  /* 0x000000040402a981 */ /* 0x0002e6000c1e1900 */
[----:B0-----:R-:W-:Y:S01]  /*01d0*/  IMAD.WIDE R10, R15, 0x4, R12 ;  /* 0x000000040f0a7825 */ /* 0x001fe200078e020c */
[----:B------:R-:W-:-:S06]  /*01e0*/  CS2R R12, SRZ ;  /* 0x00000000000c7805 */ /* 0x000fcc000001ff00 */
[----:B------:R-:W4:Y:S01]  /*01f0*/  @!P2 LDG.E.EL R12, desc[UR4][R8.64] ;  /* 0x00000004080ca981 */ /* 0x000f22000c2e1900 */
[----:B-1----:R-:W0:Y:S03]  /*0200*/  LDC.64 R4, c[0x0][0x238] ;  /* 0x00008e00ff047b82 */ /* 0x002e260000000a00 */
[----:B------:R-:W4:Y:S01]  /*0210*/  @!P2 LDG.E.EL R13, desc[UR4][R10.64] ;  /* 0x000000040a0da981 */ /* 0x000f22000c2e1900 */
[----:B------:R-:W-:Y:S01]  /*0220*/  MOV R6, 0x3e800000 ;  /* 0x3e80000000067802 */ /* 0x000fe20000000f00 */
[----:B--2---:R-:W-:-:S04]  /*0230*/  FADD R14, R14, 9.9999997473787516356e-06 ;  /* 0x3727c5ac0e0e7421 */ /* 0x004fc80000000000 */
[----:B------:R-:W1:Y:S02]  /*0240*/  MUFU.SQRT R15, R14 ;  /* 0x0000000e000f7308 */ /* 0x000e640000002000 */
[C---:B-1----:R-:W-:Y:S02]  /*0250*/  FSETP.GT.AND P0, PT, R15.reuse, 8.50705917302346158658e+37, PT ;  /* 0x7e8000000f00780b */ /* 0x042fe40003f04000 */
[----:B------:R-:W-:-:S11]  /*0260*/  FSETP.GEU.AND P1, PT, R15, 1.175494350822287508e-38, PT ;  /* 0x008000000f00780b */ /* 0x000fd60003f2e000 */
[----:B------:R-:W-:-:S04]  /*0270*/  @P0 FMUL R15, R15, 0.25 ;  /* 0x3e8000000f0f0820 */ /* 0x000fc80000400000 */
[----:B------:R-:W-:-:S06]  /*0280*/  @!P1 FMUL R15, R15, 16777216 ;  /* 0x4b8000000f0f9820 */ /* 0x000fcc0000400000 */
[----:B------:R-:W1:Y:S01]  /*0290*/  MUFU.RCP R15, R15 ;  /* 0x0000000f000f7308 */ /* 0x000e620000001000 */
[----:B------:R-:W-:Y:S01]  /*02a0*/  FSEL R6, R6, 1, P0 ;  /* 0x3f80000006067808 */ /* 0x000fe20000000000 */
[----:B---3--:R-:W-:-:S04]  /*02b0*/  FADD R2, -R3, R2 ;  /* 0x0000000203027221 */ /* 0x008fc80000000100 */
[----:B------:R-:W-:-:S04]  /*02c0*/  @!P1 FMUL R6, R6, 16777216 ;  /* 0x4b80000006069820 */ /* 0x000fc80000400000 */
[----:B-1----:R-:W-:-:S04]  /*02d0*/  FMUL R3, R15, R6 ;  /* 0x000000060f037220 */ /* 0x002fc80000400000 */
[----:B------:R-:W-:Y:S01]  /*02e0*/  FMUL R6, R2, R3 ;  /* 0x0000000302067220 */ /* 0x000fe20000400000 */
[----:B0-----:R-:W-:-:S04]  /*02f0*/  IMAD.WIDE R2, R0, 0x4, R4 ;  /* 0x0000000400027825 */ /* 0x001fc800078e0204 */
[----:B----4-:R-:W-:Y:S01]  /*0300*/  FFMA R13, R6, R12, R13 ;  /* 0x0000000c060d7223 */ /* 0x010fe2000000000d */
[----:B------:R-:W-:Y:S06]  /*0310*/  @P2 EXIT ;  /* 0x000000000000294d */ /* 0x000fec0003800000 */
[----:B------:R-:W-:Y:S01]  /*0320*/  STG.E desc[UR4][R2.64], R13 ;  /* 0x0000000d02007986 */ /* 0x000fe2000c101904 */
[----:B------:R-:W-:Y:S05]  /*0330*/  EXIT ;  /* 0x000000000000794d */ /* 0x000fea0003800000 */
.L_x_0:
[----:B------:R-:W-:-:S00]  /*0340*/  BRA `(.L_x_0) ;  /* 0xfffffffc00fc7947 */ /* 0x000fc0000383ffff */
[----:B------:R-:W-:-:S00]  /*0350*/  NOP ;  /* 0x0000000000007918 */ /* 0x000fc00000000000 */
        /* <DEDUP_REMOVED lines=10> */
.L_x_1:


//--------------------- .nv.global.init           --------------------------
	.section	.nv.global.init,"aw",@progbits
.nv.global.init:
	.type		_$_str,@object
	.size		_$_str,(_$_str_$_2 - _$_str)
_$_str:
        /*0000*/ 	.byte	0x5f, 0x5f, 0x43, 0x55, 0x44, 0x41, 0x5f, 0x46, 0x54, 0x5a, 0x00
	.type		_$_str_$_2,@object
	.size		_$_str_$_2,(.L_1 - _$_str_$_2)
_$_str_$_2:
        /*000b*/ 	.byte	0x5f, 0x5f, 0x43, 0x55, 0x44, 0x41, 0x5f, 0x50, 0x52, 0x45, 0x43, 0x5f, 0x53, 0x51, 0x52, 0x54
        /*001b*/ 	.byte	0x00
.L_1:


//--------------------- .nv.constant0.triton_poi_fused__native_batch_norm_legit_no_training_10 --------------------------
	.section	.nv.constant0.triton_poi_fused__native_batch_norm_legit_no_training_10,"a",@progbits
	.sectionflags	@""
	.align	4
.nv.constant0.triton_poi_fused__native_batch_norm_legit_no_training_10:
	.zero		580
